//
// Generated by NVIDIA NVVM Compiler
//
// Compiler Build ID: CL-36424714
// Cuda compilation tools, release 13.0, V13.0.88
// Based on NVVM 20.0.0
//

.version 9.0
.target sm_100
.address_size 64

	// .globl	_Z9addKernelPiPKiS1_

.visible .entry _Z9addKernelPiPKiS1_(
	.param .u64 .ptr .align 1 _Z9addKernelPiPKiS1__param_0,
	.param .u64 .ptr .align 1 _Z9addKernelPiPKiS1__param_1,
	.param .u64 .ptr .align 1 _Z9addKernelPiPKiS1__param_2
)
{
	.reg .b32 	%r<5>;
	.reg .b64 	%rd<11>;

	ld.param.u64 	%rd1, [_Z9addKernelPiPKiS1__param_0];
	ld.param.u64 	%rd2, [_Z9addKernelPiPKiS1__param_1];
	ld.param.u64 	%rd3, [_Z9addKernelPiPKiS1__param_2];
	cvta.to.global.u64 	%rd4, %rd1;
	cvta.to.global.u64 	%rd5, %rd3;
	cvta.to.global.u64 	%rd6, %rd2;
	mov.u32 	%r1, %tid.x;
	mul.wide.u32 	%rd7, %r1, 4;
	add.s64 	%rd8, %rd6, %rd7;
	ld.global.u32 	%r2, [%rd8];
	add.s64 	%rd9, %rd5, %rd7;
	ld.global.u32 	%r3, [%rd9];
	add.s32 	%r4, %r3, %r2;
	add.s64 	%rd10, %rd4, %rd7;
	st.global.u32 	[%rd10], %r4;
	ret;

}
	// .globl	_Z3addiPfS_
.visible .entry _Z3addiPfS_(
	.param .u32 _Z3addiPfS__param_0,
	.param .u64 .ptr .align 1 _Z3addiPfS__param_1,
	.param .u64 .ptr .align 1 _Z3addiPfS__param_2
)
{
	.reg .pred 	%p<7>;
	.reg .b32 	%r<27>;
	.reg .b32 	%f<16>;
	.reg .b64 	%rd<24>;

	ld.param.u32 	%r11, [_Z3addiPfS__param_0];
	ld.param.u64 	%rd7, [_Z3addiPfS__param_1];
	ld.param.u64 	%rd8, [_Z3addiPfS__param_2];
	cvta.to.global.u64 	%rd1, %rd8;
	cvta.to.global.u64 	%rd2, %rd7;
	mov.u32 	%r26, %tid.x;
	mov.u32 	%r2, %ntid.x;
	setp.ge.s32 	%p1, %r26, %r11;
	@%p1 bra 	$L__BB1_6;
	add.s32 	%r12, %r26, %r2;
	max.u32 	%r13, %r11, %r12;
	setp.lt.u32 	%p2, %r12, %r11;
	selp.u32 	%r14, 1, 0, %p2;
	add.s32 	%r15, %r12, %r14;
	sub.s32 	%r16, %r13, %r15;
	div.u32 	%r17, %r16, %r2;
	add.s32 	%r3, %r17, %r14;
	and.b32  	%r18, %r3, 3;
	setp.eq.s32 	%p3, %r18, 3;
	@%p3 bra 	$L__BB1_4;
	add.s32 	%r19, %r3, 1;
	and.b32  	%r20, %r19, 3;
	mul.wide.u32 	%rd23, %r26, 4;
	mul.wide.u32 	%rd4, %r2, 4;
	neg.s32 	%r24, %r20;
	mad.lo.s32 	%r26, %r2, %r20, %r26;
$L__BB1_3:
	.pragma "nounroll";
	add.s64 	%rd9, %rd2, %rd23;
	ld.global.f32 	%f1, [%rd9];
	add.s64 	%rd10, %rd1, %rd23;
	ld.global.f32 	%f2, [%rd10];
	add.f32 	%f3, %f1, %f2;
	st.global.f32 	[%rd10], %f3;
	add.s64 	%rd23, %rd23, %rd4;
	add.s32 	%r24, %r24, 1;
	setp.ne.s32 	%p4, %r24, 0;
	@%p4 bra 	$L__BB1_3;
$L__BB1_4:
	setp.lt.u32 	%p5, %r3, 3;
	@%p5 bra 	$L__BB1_6;
$L__BB1_5:
	mul.wide.u32 	%rd11, %r26, 4;
	add.s64 	%rd12, %rd2, %rd11;
	ld.global.f32 	%f4, [%rd12];
	add.s64 	%rd13, %rd1, %rd11;
	ld.global.f32 	%f5, [%rd13];
	add.f32 	%f6, %f4, %f5;
	st.global.f32 	[%rd13], %f6;
	add.s32 	%r21, %r26, %r2;
	mul.wide.u32 	%rd14, %r21, 4;
	add.s64 	%rd15, %rd2, %rd14;
	ld.global.f32 	%f7, [%rd15];
	add.s64 	%rd16, %rd1, %rd14;
	ld.global.f32 	%f8, [%rd16];
	add.f32 	%f9, %f7, %f8;
	st.global.f32 	[%rd16], %f9;
	add.s32 	%r22, %r21, %r2;
	mul.wide.u32 	%rd17, %r22, 4;
	add.s64 	%rd18, %rd2, %rd17;
	ld.global.f32 	%f10, [%rd18];
	add.s64 	%rd19, %rd1, %rd17;
	ld.global.f32 	%f11, [%rd19];
	add.f32 	%f12, %f10, %f11;
	st.global.f32 	[%rd19], %f12;
	add.s32 	%r23, %r22, %r2;
	mul.wide.u32 	%rd20, %r23, 4;
	add.s64 	%rd21, %rd2, %rd20;
	ld.global.f32 	%f13, [%rd21];
	add.s64 	%rd22, %rd1, %rd20;
	ld.global.f32 	%f14, [%rd22];
	add.f32 	%f15, %f13, %f14;
	st.global.f32 	[%rd22], %f15;
	add.s32 	%r26, %r23, %r2;
	setp.lt.s32 	%p6, %r26, %r11;
	@%p6 bra 	$L__BB1_5;
$L__BB1_6:
	ret;

}


// ===== COMPILED SASS (sm_100) =====

	.target	sm_100

	.elftype	@"ET_EXEC"


//--------------------- .note.nv.tkinfo           --------------------------
	.section	.note.nv.tkinfo,"",@"SHT_NOTE"
	.sectionflags	@"SHF_NOTE_NV_TKINFO"
	.tkinfo
        /*0018*/ 	.word	0x00000002
        /*0030*/ 	.string	""
        /*0030*/ 	.string	"ptxas"
        /*0030*/ 	.string	"Cuda compilation tools, release 13.0, V13.0.88"
        /*0030*/ 	.string	"Build cuda_13.0.r13.0/compiler.36424714_0"
        /*0030*/ 	.string	"-arch sm_100 -m 64 "



//--------------------- .note.nv.cuinfo           --------------------------
	.section	.note.nv.cuinfo,"",@"SHT_NOTE"
	.sectionflags	@"SHF_NOTE_NV_CUINFO"
        /*0018*/ 	.short	0x0002
        /*001a*/ 	.short	0x0064
        /*001c*/ 	.short	0x0082
	.zero		2


//--------------------- .nv.info                  --------------------------
	.section	.nv.info,"",@"SHT_CUDA_INFO"
	.align	4


	//----- nvinfo : EIATTR_REGCOUNT
	.align		4
        /*0000*/ 	.byte	0x04, 0x2f
        /*0002*/ 	.short	(.L_1 - .L_0)
	.align		4
.L_0:
        /*0004*/ 	.word	index@(_Z9addKernelPiPKiS1_)
        /*0008*/ 	.word	0x0000000c


	//----- nvinfo : EIATTR_FRAME_SIZE
	.align		4
.L_1:
        /*000c*/ 	.byte	0x04, 0x11
        /*000e*/ 	.short	(.L_3 - .L_2)
	.align		4
.L_2:
        /*0010*/ 	.word	index@(_Z9addKernelPiPKiS1_)
        /*0014*/ 	.word	0x00000000


	//----- nvinfo : EIATTR_REGCOUNT
	.align		4
.L_3:
        /*0018*/ 	.byte	0x04, 0x2f
        /*001a*/ 	.short	(.L_5 - .L_4)
	.align		4
.L_4:
        /*001c*/ 	.word	index@(_Z3addiPfS_)
        /*0020*/ 	.word	0x0000001a


	//----- nvinfo : EIATTR_FRAME_SIZE
	.align		4
.L_5:
        /*0024*/ 	.byte	0x04, 0x11
        /*0026*/ 	.short	(.L_7 - .L_6)
	.align		4
.L_6:
        /*0028*/ 	.word	index@(_Z3addiPfS_)
        /*002c*/ 	.word	0x00000000


	//----- nvinfo : EIATTR_MIN_STACK_SIZE
	.align		4
.L_7:
        /*0030*/ 	.byte	0x04, 0x12
        /*0032*/ 	.short	(.L_9 - .L_8)
	.align		4
.L_8:
        /*0034*/ 	.word	index@(_Z3addiPfS_)
        /*0038*/ 	.word	0x00000000


	//----- nvinfo : EIATTR_MIN_STACK_SIZE
	.align		4
.L_9:
        /*003c*/ 	.byte	0x04, 0x12
        /*003e*/ 	.short	(.L_11 - .L_10)
	.align		4
.L_10:
        /*0040*/ 	.word	index@(_Z9addKernelPiPKiS1_)
        /*0044*/ 	.word	0x00000000
.L_11:


//--------------------- .nv.compat                --------------------------
	.section	.nv.compat,"",@"SHT_CUDA_COMPAT_INFO"
	.align	4
        /*0000*/ 	.byte	0x02, 0x09, 0x00, 0x00, 0x02, 0x02, 0x01, 0x00, 0x02, 0x05, 0x05, 0x00, 0x03, 0x07, 0x01, 0x01
        /*0010*/ 	.byte	0x02, 0x03, 0x00, 0x00, 0x02, 0x06, 0x01, 0x00, 0x04, 0x0b, 0x08, 0x00, 0x09, 0x00, 0x00, 0x00
        /*0020*/ 	.byte	0x00, 0x00, 0x00, 0x00


//--------------------- .nv.info._Z3addiPfS_      --------------------------
	.section	.nv.info._Z3addiPfS_,"",@"SHT_CUDA_INFO"
	.sectionflags	@""
	.align	4


	//----- nvinfo : EIATTR_CUDA_API_VERSION
	.align		4
        /*0000*/ 	.byte	0x04, 0x37
        /*0002*/ 	.short	(.L_13 - .L_12)
.L_12:
        /*0004*/ 	.word	0x00000082


	//----- nvinfo : EIATTR_KPARAM_INFO
	.align		4
.L_13:
        /*0008*/ 	.byte	0x04, 0x17
        /*000a*/ 	.short	(.L_15 - .L_14)
.L_14:
        /*000c*/ 	.word	0x00000000
        /*0010*/ 	.short	0x0002
        /*0012*/ 	.short	0x0010
        /*0014*/ 	.byte	0x00, 0xf5, 0x21, 0x00


	//----- nvinfo : EIATTR_KPARAM_INFO
	.align		4
.L_15:
        /*0018*/ 	.byte	0x04, 0x17
        /*001a*/ 	.short	(.L_17 - .L_16)
.L_16:
        /*001c*/ 	.word	0x00000000
        /*0020*/ 	.short	0x0001
        /*0022*/ 	.short	0x0008
        /*0024*/ 	.byte	0x00, 0xf5, 0x21, 0x00


	//----- nvinfo : EIATTR_KPARAM_INFO
	.align		4
.L_17:
        /*0028*/ 	.byte	0x04, 0x17
        /*002a*/ 	.short	(.L_19 - .L_18)
.L_18:
        /*002c*/ 	.word	0x00000000
        /*0030*/ 	.short	0x0000
        /*0032*/ 	.short	0x0000
        /*0034*/ 	.byte	0x00, 0xf0, 0x11, 0x00


	//----- nvinfo : EIATTR_SPARSE_MMA_MASK
	.align		4
.L_19:
        /*0038*/ 	.byte	0x03, 0x50
        /*003a*/ 	.short	0x0000


	//----- nvinfo : EIATTR_MAXREG_COUNT
	.align		4
        /*003c*/ 	.byte	0x03, 0x1b
        /*003e*/ 	.short	0x00ff


	//----- nvinfo : EIATTR_MERCURY_ISA_VERSION
	.align		4
        /*0040*/ 	.byte	0x03, 0x5f
        /*0042*/ 	.short	0x0101


	//----- nvinfo : EIATTR_VRC_CTA_INIT_COUNT
	.align		4
        /*0044*/ 	.byte	0x02, 0x4a
	.zero		1
	.zero		1


	//----- nvinfo : EIATTR_EXIT_INSTR_OFFSETS
	.align		4
        /*0048*/ 	.byte	0x04, 0x1c
        /*004a*/ 	.short	(.L_21 - .L_20)


	//   ....[0]....
.L_20:
        /*004c*/ 	.word	0x00000050


	//   ....[1]....
        /*0050*/ 	.word	0x00000380


	//   ....[2]....
        /*0054*/ 	.word	0x00000590


	//----- nvinfo : EIATTR_CRS_STACK_SIZE
	.align		4
.L_21:
        /*0058*/ 	.byte	0x04, 0x1e
        /*005a*/ 	.short	(.L_23 - .L_22)
.L_22:
        /*005c*/ 	.word	0x00000000


	//----- nvinfo : EIATTR_CBANK_PARAM_SIZE
	.align		4
.L_23:
        /*0060*/ 	.byte	0x03, 0x19
        /*0062*/ 	.short	0x0018


	//----- nvinfo : EIATTR_PARAM_CBANK
	.align		4
        /*0064*/ 	.byte	0x04, 0x0a
        /*0066*/ 	.short	(.L_25 - .L_24)
	.align		4
.L_24:
        /*0068*/ 	.word	index@(.nv.constant0._Z3addiPfS_)
        /*006c*/ 	.short	0x0380
        /*006e*/ 	.short	0x0018


	//----- nvinfo : EIATTR_SW_WAR
	.align		4
.L_25:
        /*0070*/ 	.byte	0x04, 0x36
        /*0072*/ 	.short	(.L_27 - .L_26)
.L_26:
        /*0074*/ 	.word	0x00000008
.L_27:


//--------------------- .nv.info._Z9addKernelPiPKiS1_ --------------------------
	.section	.nv.info._Z9addKernelPiPKiS1_,"",@"SHT_CUDA_INFO"
	.sectionflags	@""
	.align	4


	//----- nvinfo : EIATTR_CUDA_API_VERSION
	.align		4
        /*0000*/ 	.byte	0x04, 0x37
        /*0002*/ 	.short	(.L_29 - .L_28)
.L_28:
        /*0004*/ 	.word	0x00000082


	//----- nvinfo : EIATTR_KPARAM_INFO
	.align		4
.L_29:
        /*0008*/ 	.byte	0x04, 0x17
        /*000a*/ 	.short	(.L_31 - .L_30)
.L_30:
        /*000c*/ 	.word	0x00000000
        /*0010*/ 	.short	0x0002
        /*0012*/ 	.short	0x0010
        /*0014*/ 	.byte	0x00, 0xf5, 0x21, 0x00


	//----- nvinfo : EIATTR_KPARAM_INFO
	.align		4
.L_31:
        /*0018*/ 	.byte	0x04, 0x17
        /*001a*/ 	.short	(.L_33 - .L_32)
.L_32:
        /*001c*/ 	.word	0x00000000
        /*0020*/ 	.short	0x0001
        /*0022*/ 	.short	0x0008
        /*0024*/ 	.byte	0x00, 0xf5, 0x21, 0x00


	//----- nvinfo : EIATTR_KPARAM_INFO
	.align		4
.L_33:
        /*0028*/ 	.byte	0x04, 0x17
        /*002a*/ 	.short	(.L_35 - .L_34)
.L_34:
        /*002c*/ 	.word	0x00000000
        /*0030*/ 	.short	0x0000
        /*0032*/ 	.short	0x0000
        /*0034*/ 	.byte	0x00, 0xf5, 0x21, 0x00


	//----- nvinfo : EIATTR_SPARSE_MMA_MASK
	.align		4
.L_35:
        /*0038*/ 	.byte	0x03, 0x50
        /*003a*/ 	.short	0x0000


	//----- nvinfo : EIATTR_MAXREG_COUNT
	.align		4
        /*003c*/ 	.byte	0x03, 0x1b
        /*003e*/ 	.short	0x00ff


	//----- nvinfo : EIATTR_MERCURY_ISA_VERSION
	.align		4
        /*0040*/ 	.byte	0x03, 0x5f
        /*0042*/ 	.short	0x0101


	//----- nvinfo : EIATTR_VRC_CTA_INIT_COUNT
	.align		4
        /*0044*/ 	.byte	0x02, 0x4a
	.zero		1
	.zero		1


	//----- nvinfo : EIATTR_EXIT_INSTR_OFFSETS
	.align		4
        /*0048*/ 	.byte	0x04, 0x1c
        /*004a*/ 	.short	(.L_37 - .L_36)


	//   ....[0]....
.L_36:
        /*004c*/ 	.word	0x000000d0


	//----- nvinfo : EIATTR_CBANK_PARAM_SIZE
	.align		4
.L_37:
        /*0050*/ 	.byte	0x03, 0x19
        /*0052*/ 	.short	0x0018


	//----- nvinfo : EIATTR_PARAM_CBANK
	.align		4
        /*0054*/ 	.byte	0x04, 0x0a
        /*0056*/ 	.short	(.L_39 - .L_38)
	.align		4
.L_38:
        /*0058*/ 	.word	index@(.nv.constant0._Z9addKernelPiPKiS1_)
        /*005c*/ 	.short	0x0380
        /*005e*/ 	.short	0x0018


	//----- nvinfo : EIATTR_SW_WAR
	.align		4
.L_39:
        /*0060*/ 	.byte	0x04, 0x36
        /*0062*/ 	.short	(.L_41 - .L_40)
.L_40:
        /*0064*/ 	.word	0x00000008
.L_41:


//--------------------- .nv.callgraph             --------------------------
	.section	.nv.callgraph,"",@"SHT_CUDA_CALLGRAPH"
	.align	4
	.sectionentsize	8
	.align		4
        /*0000*/ 	.word	0x00000000
	.align		4
        /*0004*/ 	.word	0xffffffff
	.align		4
        /*0008*/ 	.word	0x00000000
	.align		4
        /*000c*/ 	.word	0xfffffffe
	.align		4
        /*0010*/ 	.word	0x00000000
	.align		4
        /*0014*/ 	.word	0xfffffffd
	.align		4
        /*0018*/ 	.word	0x00000000
	.align		4
        /*001c*/ 	.word	0xfffffffc


//--------------------- .text._Z3addiPfS_         --------------------------
	.section	.text._Z3addiPfS_,"ax",@progbits
	.align	128
        .global         _Z3addiPfS_
        .type           _Z3addiPfS_,@function
        .size           _Z3addiPfS_,(.L_x_6 - _Z3addiPfS_)
        .other          _Z3addiPfS_,@"STO_CUDA_ENTRY STV_DEFAULT"
_Z3addiPfS_:
.text._Z3addiPfS_:
[----:B------:R-:W-:Y:S01]  /*0000*/  LDC R1, c[0x0][0x37c] ;  /* 0x0000df00ff017b82 */ /* 0x000fe20000000800 */
[----:B------:R-:W0:Y:S01]  /*0010*/  S2R R3, SR_TID.X ;  /* 0x0000000000037919 */ /* 0x000e220000002100 */
[----:B------:R-:W0:Y:S06]  /*0020*/  LDCU UR6, c[0x0][0x380] ;  /* 0x00007000ff0677ac */ /* 0x000e2c0008000800 */
[----:B------:R-:W1:Y:S01]  /*0030*/  LDC R0, c[0x0][0x360] ;  /* 0x0000d800ff007b82 */ /* 0x000e620000000800 */
[----:B0-----:R-:W-:-:S13]  /*0040*/  ISETP.GE.AND P0, PT, R3, UR6, PT ;  /* 0x0000000603007c0c */ /* 0x001fda000bf06270 */
[----:B------:R-:W-:Y:S05]  /*0050*/  @P0 EXIT ;  /* 0x000000000000094d */ /* 0x000fea0003800000 */
[----:B-1----:R-:W0:Y:S01]  /*0060*/  I2F.U32.RP R8, R0 ;  /* 0x0000000000087306 */ /* 0x002e220000209000 */
[----:B------:R-:W-:Y:S01]  /*0070*/  IADD3 R2, PT, PT, R3, R0, RZ ;  /* 0x0000000003027210 */ /* 0x000fe20007ffe0ff */
[----:B------:R-:W1:Y:S01]  /*0080*/  LDCU.64 UR4, c[0x0][0x358] ;  /* 0x00006b00ff0477ac */ /* 0x000e620008000a00 */
[----:B------:R-:W-:Y:S01]  /*0090*/  ISETP.NE.U32.AND P2, PT, R0, RZ, PT ;  /* 0x000000ff0000720c */ /* 0x000fe20003f45070 */
[----:B------:R-:W-:Y:S01]  /*00a0*/  BSSY.RECONVERGENT B0, `(.L_x_0) ;  /* 0x000002d000007945 */ /* 0x000fe20003800200 */
[C---:B------:R-:W-:Y:S01]  /*00b0*/  ISETP.GE.U32.AND P0, PT, R2.reuse, UR6, PT ;  /* 0x0000000602007c0c */ /* 0x040fe2000bf06070 */
[----:B------:R-:W2:Y:S01]  /*00c0*/  LDCU.64 UR8, c[0x0][0x388] ;  /* 0x00007100ff0877ac */ /* 0x000ea20008000a00 */
[----:B------:R-:W-:Y:S02]  /*00d0*/  VIMNMX.U32 R7, PT, PT, R2, UR6, !PT ;  /* 0x0000000602077c48 */ /* 0x000fe4000ffe0000 */
[----:B------:R-:W-:Y:S01]  /*00e0*/  SEL R6, RZ, 0x1, P0 ;  /* 0x00000001ff067807 */ /* 0x000fe20000000000 */
[----:B------:R-:W3:Y:S03]  /*00f0*/  LDCU.64 UR10, c[0x0][0x390] ;  /* 0x00007200ff0a77ac */ /* 0x000ee60008000a00 */
[----:B------:R-:W-:Y:S01]  /*0100*/  IADD3 R7, PT, PT, R7, -R2, -R6 ;  /* 0x8000000207077210 */ /* 0x000fe20007ffe806 */
[----:B0-----:R-:W0:Y:S02]  /*0110*/  MUFU.RCP R8, R8 ;  /* 0x0000000800087308 */ /* 0x001e240000001000 */
[----:B0-----:R-:W-:-:S06]  /*0120*/  IADD3 R4, PT, PT, R8, 0xffffffe, RZ ;  /* 0x0ffffffe08047810 */ /* 0x001fcc0007ffe0ff */
[----:B------:R0:W4:Y:S02]  /*0130*/  F2I.FTZ.U32.TRUNC.NTZ R5, R4 ;  /* 0x0000000400057305 */ /* 0x000124000021f000 */
[----:B0-----:R-:W-:Y:S02]  /*0140*/  IMAD.MOV.U32 R4, RZ, RZ, RZ ;  /* 0x000000ffff047224 */ /* 0x001fe400078e00ff */
[----:B----4-:R-:W-:-:S04]  /*0150*/  IMAD.MOV R9, RZ, RZ, -R5 ;  /* 0x000000ffff097224 */ /* 0x010fc800078e0a05 */
[----:B------:R-:W-:-:S04]  /*0160*/  IMAD R9, R9, R0, RZ ;  /* 0x0000000009097224 */ /* 0x000fc800078e02ff */
[----:B------:R-:W-:-:S06]  /*0170*/  IMAD.HI.U32 R8, R5, R9, R4 ;  /* 0x0000000905087227 */ /* 0x000fcc00078e0004 */
[----:B------:R-:W-:-:S05]  /*0180*/  IMAD.HI.U32 R5, R8, R7, RZ ;  /* 0x0000000708057227 */ /* 0x000fca00078e00ff */
[----:B------:R-:W-:-:S05]  /*0190*/  IADD3 R2, PT, PT, -R5, RZ, RZ ;  /* 0x000000ff05027210 */ /* 0x000fca0007ffe1ff */
[----:B------:R-:W-:-:S05]  /*01a0*/  IMAD R7, R0, R2, R7 ;  /* 0x0000000200077224 */ /* 0x000fca00078e0207 */
[----:B------:R-:W-:-:S13]  /*01b0*/  ISETP.GE.U32.AND P0, PT, R7, R0, PT ;  /* 0x000000000700720c */ /* 0x000fda0003f06070 */
[----:B------:R-:W-:Y:S01]  /*01c0*/  @P0 IMAD.IADD R7, R7, 0x1, -R0 ;  /* 0x0000000107070824 */ /* 0x000fe200078e0a00 */
[----:B------:R-:W-:-:S04]  /*01d0*/  @P0 IADD3 R5, PT, PT, R5, 0x1, RZ ;  /* 0x0000000105050810 */ /* 0x000fc80007ffe0ff */
[----:B------:R-:W-:-:S13]  /*01e0*/  ISETP.GE.U32.AND P1, PT, R7, R0, PT ;  /* 0x000000000700720c */ /* 0x000fda0003f26070 */
[----:B------:R-:W-:Y:S01]  /*01f0*/  @P1 VIADD R5, R5, 0x1 ;  /* 0x0000000105051836 */ /* 0x000fe20000000000 */
[----:B------:R-:W-:-:S04]  /*0200*/  @!P2 LOP3.LUT R5, RZ, R0, RZ, 0x33, !PT ;  /* 0x00000000ff05a212 */ /* 0x000fc800078e33ff */
[----:B------:R-:W-:-:S04]  /*0210*/  IADD3 R2, PT, PT, R6, R5, RZ ;  /* 0x0000000506027210 */ /* 0x000fc80007ffe0ff */
[C---:B------:R-:W-:Y:S02]  /*0220*/  LOP3.LUT R4, R2.reuse, 0x3, RZ, 0xc0, !PT ;  /* 0x0000000302047812 */ /* 0x040fe400078ec0ff */
[----:B------:R-:W-:Y:S02]  /*0230*/  ISETP.GE.U32.AND P0, PT, R2, 0x3, PT ;  /* 0x000000030200780c */ /* 0x000fe40003f06070 */
[----:B------:R-:W-:-:S13]  /*0240*/  ISETP.NE.AND P1, PT, R4, 0x3, PT ;  /* 0x000000030400780c */ /* 0x000fda0003f25270 */
[----:B-123--:R-:W-:Y:S05]  /*0250*/  @!P1 BRA `(.L_x_1) ;  /* 0x0000000000449947 */ /* 0x00efea0003800000 */
[----:B------:R-:W-:Y:S02]  /*0260*/  VIADD R2, R2, 0x1 ;  /* 0x0000000102027836 */ /* 0x000fe40000000000 */
[----:B------:R-:W-:-:S03]  /*0270*/  IMAD.WIDE.U32 R4, R3, 0x4, RZ ;  /* 0x0000000403047825 */ /* 0x000fc600078e00ff */
[----:B------:R-:W-:-:S05]  /*0280*/  LOP3.LUT R2, R2, 0x3, RZ, 0xc0, !PT ;  /* 0x0000000302027812 */ /* 0x000fca00078ec0ff */
[C---:B------:R-:W-:Y:S01]  /*0290*/  IMAD R3, R2.reuse, R0, R3 ;  /* 0x0000000002037224 */ /* 0x040fe200078e0203 */
[----:B------:R-:W-:-:S07]  /*02a0*/  IADD3 R2, PT, PT, -R2, RZ, RZ ;  /* 0x000000ff02027210 */ /* 0x000fce0007ffe1ff */
.L_x_2:
[C---:B------:R-:W-:Y:S02]  /*02b0*/  IADD3 R8, P1, PT, R4.reuse, UR8, RZ ;  /* 0x0000000804087c10 */ /* 0x040fe4000ff3e0ff */
[----:B0-----:R-:W-:Y:S02]  /*02c0*/  IADD3 R6, P2, PT, R4, UR10, RZ ;  /* 0x0000000a04067c10 */ /* 0x001fe4000ff5e0ff */
[C---:B------:R-:W-:Y:S02]  /*02d0*/  IADD3.X R9, PT, PT, R5.reuse, UR9, RZ, P1, !PT ;  /* 0x0000000905097c10 */ /* 0x040fe40008ffe4ff */
[----:B------:R-:W-:-:S03]  /*02e0*/  IADD3.X R7, PT, PT, R5, UR11, RZ, P2, !PT ;  /* 0x0000000b05077c10 */ /* 0x000fc600097fe4ff */
[----:B------:R-:W2:Y:S04]  /*02f0*/  LDG.E R8, desc[UR4][R8.64] ;  /* 0x0000000408087981 */ /* 0x000ea8000c1e1900 */
[----:B------:R-:W2:Y:S01]  /*0300*/  LDG.E R11, desc[UR4][R6.64] ;  /* 0x00000004060b7981 */ /* 0x000ea2000c1e1900 */
[----:B------:R-:W-:Y:S02]  /*0310*/  VIADD R2, R2, 0x1 ;  /* 0x0000000102027836 */ /* 0x000fe40000000000 */
[----:B------:R-:W-:-:S03]  /*0320*/  IMAD.WIDE.U32 R4, R0, 0x4, R4 ;  /* 0x0000000400047825 */ /* 0x000fc600078e0004 */
[----:B------:R-:W-:Y:S01]  /*0330*/  ISETP.NE.AND P1, PT, R2, RZ, PT ;  /* 0x000000ff0200720c */ /* 0x000fe20003f25270 */
[----:B--2---:R-:W-:-:S05]  /*0340*/  FADD R11, R8, R11 ;  /* 0x0000000b080b7221 */ /* 0x004fca0000000000 */
[----:B------:R0:W-:Y:S07]  /*0350*/  STG.E desc[UR4][R6.64], R11 ;  /* 0x0000000b06007986 */ /* 0x0001ee000c101904 */
[----:B------:R-:W-:Y:S05]  /*0360*/  @P1 BRA `(.L_x_2) ;  /* 0xfffffffc00d01947 */ /* 0x000fea000383ffff */
.L_x_1:
[----:B------:R-:W-:Y:S05]  /*0370*/  BSYNC.RECONVERGENT B0 ;  /* 0x0000000000007941 */ /* 0x000fea0003800200 */
.L_x_0:
[----:B------:R-:W-:Y:S05]  /*0380*/  @!P0 EXIT ;  /* 0x000000000000894d */ /* 0x000fea0003800000 */
.L_x_3:
[----:B0-----:R-:W0:Y:S08]  /*0390*/  LDC.64 R6, c[0x0][0x388] ;  /* 0x0000e200ff067b82 */ /* 0x001e300000000a00 */
[----:B------:R-:W1:Y:S01]  /*03a0*/  LDC.64 R4, c[0x0][0x390] ;  /* 0x0000e400ff047b82 */ /* 0x000e620000000a00 */
[----:B0-----:R-:W-:-:S06]  /*03b0*/  IMAD.WIDE.U32 R8, R3, 0x4, R6 ;  /* 0x0000000403087825 */ /* 0x001fcc00078e0006 */
[----:B------:R-:W2:Y:S01]  /*03c0*/  LDG.E R8, desc[UR4][R8.64] ;  /* 0x0000000408087981 */ /* 0x000ea2000c1e1900 */
[----:B-1----:R-:W-:-:S05]  /*03d0*/  IMAD.WIDE.U32 R10, R3, 0x4, R4 ;  /* 0x00000004030a7825 */ /* 0x002fca00078e0004 */
[----:B------:R-:W2:Y:S01]  /*03e0*/  LDG.E R13, desc[UR4][R10.64] ;  /* 0x000000040a0d7981 */ /* 0x000ea2000c1e1900 */
[----:B------:R-:W-:-:S05]  /*03f0*/  IADD3 R15, PT, PT, R0, R3, RZ ;  /* 0x00000003000f7210 */ /* 0x000fca0007ffe0ff */
[----:B------:R-:W-:-:S04]  /*0400*/  IMAD.WIDE.U32 R2, R15, 0x4, R6 ;  /* 0x000000040f027825 */ /* 0x000fc800078e0006 */
[----:B--2---:R-:W-:Y:S01]  /*0410*/  FADD R17, R8, R13 ;  /* 0x0000000d08117221 */ /* 0x004fe20000000000 */
[----:B------:R-:W-:-:S04]  /*0420*/  IMAD.WIDE.U32 R12, R15, 0x4, R4 ;  /* 0x000000040f0c7825 */ /* 0x000fc800078e0004 */
[----:B------:R0:W-:Y:S04]  /*0430*/  STG.E desc[UR4][R10.64], R17 ;  /* 0x000000110a007986 */ /* 0x0001e8000c101904 */
[----:B------:R-:W2:Y:S04]  /*0440*/  LDG.E R2, desc[UR4][R2.64] ;  /* 0x0000000402027981 */ /* 0x000ea8000c1e1900 */
[----:B------:R-:W2:Y:S01]  /*0450*/  LDG.E R19, desc[UR4][R12.64] ;  /* 0x000000040c137981 */ /* 0x000ea2000c1e1900 */
[----:B------:R-:W-:-:S04]  /*0460*/  IMAD.IADD R21, R15, 0x1, R0 ;  /* 0x000000010f157824 */ /* 0x000fc800078e0200 */
[----:B------:R-:W-:-:S04]  /*0470*/  IMAD.WIDE.U32 R8, R21, 0x4, R6 ;  /* 0x0000000415087825 */ /* 0x000fc800078e0006 */
[----:B------:R-:W-:-:S04]  /*0480*/  IMAD.WIDE.U32 R14, R21, 0x4, R4 ;  /* 0x00000004150e7825 */ /* 0x000fc800078e0004 */
[----:B--2---:R-:W-:-:S05]  /*0490*/  FADD R19, R2, R19 ;  /* 0x0000001302137221 */ /* 0x004fca0000000000 */
[----:B------:R1:W-:Y:S04]  /*04a0*/  STG.E desc[UR4][R12.64], R19 ;  /* 0x000000130c007986 */ /* 0x0003e8000c101904 */
[----:B------:R-:W2:Y:S04]  /*04b0*/  LDG.E R8, desc[UR4][R8.64] ;  /* 0x0000000408087981 */ /* 0x000ea8000c1e1900 */
[----:B------:R-:W2:Y:S01]  /*04c0*/  LDG.E R23, desc[UR4][R14.64] ;  /* 0x000000040e177981 */ /* 0x000ea2000c1e1900 */
[----:B------:R-:W-:-:S05]  /*04d0*/  IADD3 R21, PT, PT, R21, R0, RZ ;  /* 0x0000000015157210 */ /* 0x000fca0007ffe0ff */
[----:B------:R-:W-:-:S04]  /*04e0*/  IMAD.WIDE.U32 R6, R21, 0x4, R6 ;  /* 0x0000000415067825 */ /* 0x000fc800078e0006 */
[----:B------:R-:W-:-:S04]  /*04f0*/  IMAD.WIDE.U32 R4, R21, 0x4, R4 ;  /* 0x0000000415047825 */ /* 0x000fc800078e0004 */
[----:B--2---:R-:W-:-:S05]  /*0500*/  FADD R23, R8, R23 ;  /* 0x0000001708177221 */ /* 0x004fca0000000000 */
[----:B------:R1:W-:Y:S04]  /*0510*/  STG.E desc[UR4][R14.64], R23 ;  /* 0x000000170e007986 */ /* 0x0003e8000c101904 */
[----:B------:R-:W0:Y:S04]  /*0520*/  LDG.E R6, desc[UR4][R6.64] ;  /* 0x0000000406067981 */ /* 0x000e28000c1e1900 */
[----:B------:R-:W0:Y:S02]  /*0530*/  LDG.E R3, desc[UR4][R4.64] ;  /* 0x0000000404037981 */ /* 0x000e24000c1e1900 */
[----:B0-----:R-:W-:Y:S01]  /*0540*/  FADD R11, R6, R3 ;  /* 0x00000003060b7221 */ /* 0x001fe20000000000 */
[----:B------:R-:W-:-:S04]  /*0550*/  IADD3 R3, PT, PT, R21, R0, RZ ;  /* 0x0000000015037210 */ /* 0x000fc80007ffe0ff */
[----:B------:R1:W-:Y:S01]  /*0560*/  STG.E desc[UR4][R4.64], R11 ;  /* 0x0000000b04007986 */ /* 0x0003e2000c101904 */
[----:B------:R-:W-:-:S13]  /*0570*/  ISETP.GE.AND P0, PT, R3, UR6, PT ;  /* 0x0000000603007c0c */ /* 0x000fda000bf06270 */
[----:B-1----:R-:W-:Y:S05]  /*0580*/  @!P0 BRA `(.L_x_3) ;  /* 0xfffffffc00808947 */ /* 0x002fea000383ffff */
[----:B------:R-:W-:Y:S05]  /*0590*/  EXIT ;  /* 0x000000000000794d */ /* 0x000fea0003800000 */
.L_x_4:
[----:B------:R-:W-:-:S00]  /*05a0*/  BRA `(.L_x_4) ;  /* 0xfffffffc00fc7947 */ /* 0x000fc0000383ffff */
[----:B------:R-:W-:-:S00]  /*05b0*/  NOP ;  /* 0x0000000000007918 */ /* 0x000fc00000000000 */
        /* <DEDUP_REMOVED lines=12> */
.L_x_6:


//--------------------- .text._Z9addKernelPiPKiS1_ --------------------------
	.section	.text._Z9addKernelPiPKiS1_,"ax",@progbits
	.align	128
        .global         _Z9addKernelPiPKiS1_
        .type           _Z9addKernelPiPKiS1_,@function
        .size           _Z9addKernelPiPKiS1_,(.L_x_7 - _Z9addKernelPiPKiS1_)
        .other          _Z9addKernelPiPKiS1_,@"STO_CUDA_ENTRY STV_DEFAULT"
_Z9addKernelPiPKiS1_:
.text._Z9addKernelPiPKiS1_:
[----:B------:R-:W-:Y:S01]  /*0000*/  LDC R1, c[0x0][0x37c] ;  /* 0x0000df00ff017b82 */ /* 0x000fe20000000800 */
[----:B------:R-:W0:Y:S07]  /*0010*/  S2R R9, SR_TID.X ;  /* 0x0000000000097919 */ /* 0x000e2e0000002100 */
[----:B------:R-:W0:Y:S01]  /*0020*/  LDC.64 R2, c[0x0][0x388] ;  /* 0x0000e200ff027b82 */ /* 0x000e220000000a00 */
[----:B------:R-:W1:Y:S07]  /*0030*/  LDCU.64 UR4, c[0x0][0x358] ;  /* 0x00006b00ff0477ac */ /* 0x000e6e0008000a00 */
[----:B------:R-:W2:Y:S08]  /*0040*/  LDC.64 R4, c[0x0][0x390] ;  /* 0x0000e400ff047b82 */ /* 0x000eb00000000a00 */
[----:B------:R-:W3:Y:S01]  /*0050*/  LDC.64 R6, c[0x0][0x380] ;  /* 0x0000e000ff067b82 */ /* 0x000ee20000000a00 */
[----:B0-----:R-:W-:-:S04]  /*0060*/  IMAD.WIDE.U32 R2, R9, 0x4, R2 ;  /* 0x0000000409027825 */ /* 0x001fc800078e0002 */
[C---:B--2---:R-:W-:Y:S02]  /*0070*/  IMAD.WIDE.U32 R4, R9.reuse, 0x4, R4 ;  /* 0x0000000409047825 */ /* 0x044fe400078e0004 */
[----:B-1----:R-:W2:Y:S04]  /*0080*/  LDG.E R2, desc[UR4][R2.64] ;  /* 0x0000000402027981 */ /* 0x002ea8000c1e1900 */
[----:B------:R-:W2:Y:S01]  /*0090*/  LDG.E R5, desc[UR4][R4.64] ;  /* 0x0000000404057981 */ /* 0x000ea2000c1e1900 */
[----:B---3--:R-:W-:Y:S01]  /*00a0*/  IMAD.WIDE.U32 R6, R9, 0x4, R6 ;  /* 0x0000000409067825 */ /* 0x008fe200078e0006 */
[----:B--2---:R-:W-:-:S05]  /*00b0*/  IADD3 R9, PT, PT, R2, R5, RZ ;  /* 0x0000000502097210 */ /* 0x004fca0007ffe0ff */
[----:B------:R-:W-:Y:S01]  /*00c0*/  STG.E desc[UR4][R6.64], R9 ;  /* 0x0000000906007986 */ /* 0x000fe2000c101904 */
[----:B------:R-:W-:Y:S05]  /*00d0*/  EXIT ;  /* 0x000000000000794d */ /* 0x000fea0003800000 */
.L_x_5:
        /* <DEDUP_REMOVED lines=10> */
.L_x_7:


//--------------------- .nv.shared.reserved.0     --------------------------
	.section	.nv.shared.reserved.0,"aw",@nobits
	.weak		__nv_reservedSMEM_offset_0_alias
	.size		__nv_reservedSMEM_offset_0_alias, 0, 64
	.other		__nv_reservedSMEM_offset_0_alias,@"STO_CUDA_RESERVED_SHARED STV_DEFAULT"
__nv_reservedSMEM_offset_0_alias:
	.zero		0
	.zero		64


//--------------------- .nv.constant0._Z3addiPfS_ --------------------------
	.section	.nv.constant0._Z3addiPfS_,"a",@progbits
	.sectionflags	@""
	.align	4
.nv.constant0._Z3addiPfS_:
	.zero		920


//--------------------- .nv.constant0._Z9addKernelPiPKiS1_ --------------------------
	.section	.nv.constant0._Z9addKernelPiPKiS1_,"a",@progbits
	.sectionflags	@""
	.align	4
.nv.constant0._Z9addKernelPiPKiS1_:
	.zero		920


//--------------------- SYMBOLS --------------------------

	.type		.nv.reservedSmem.offset0,@object
	.size		.nv.reservedSmem.offset0,0x4
